	.headerflags	@"EF_CUDA_TEXMODE_UNIFIED EF_CUDA_64BIT_ADDRESS EF_CUDA_ACCELERATORS EF_CUDA_SM90 EF_CUDA_VIRTUAL_SM(EF_CUDA_SM90)"
	.elftype	@"ET_EXEC"


//--------------------- .nv.info                  --------------------------
	.section	.nv.info,"",@"SHT_CUDA_INFO"
	.align	4


	//----- nvinfo : EIATTR_REGCOUNT
	.align		4
        /*0000*/ 	.byte	0x04, 0x2f
        /*0002*/ 	.short	(.L_3 - .L_2)
	.align		4
.L_2:
        /*0004*/ 	.word	index@(triton_poi_fused__native_batch_norm_legit_no_training_relu_3)
        /*0008*/ 	.word	0x00000020


	//----- nvinfo : EIATTR_MIN_STACK_SIZE
	.align		4
.L_3:
        /*000c*/ 	.byte	0x04, 0x12
        /*000e*/ 	.short	(.L_5 - .L_4)
	.align		4
.L_4:
        /*0010*/ 	.word	index@(triton_poi_fused__native_batch_norm_legit_no_training_relu_3)
        /*0014*/ 	.word	0x00000000


	//----- nvinfo : EIATTR_FRAME_SIZE
	.align		4
.L_5:
        /*0018*/ 	.byte	0x04, 0x11
        /*001a*/ 	.short	(.L_7 - .L_6)
	.align		4
.L_6:
        /*001c*/ 	.word	index@(triton_poi_fused__native_batch_norm_legit_no_training_relu_3)
        /*0020*/ 	.word	0x00000000


	//----- nvinfo : EIATTR_MIN_STACK_SIZE
	.align		4
.L_7:
        /*0024*/ 	.byte	0x04, 0x12
        /*0026*/ 	.short	(.L_9 - .L_8)
	.align		4
.L_8:
        /*0028*/ 	.word	index@(triton_poi_fused__native_batch_norm_legit_no_training_relu_3)
        /*002c*/ 	.word	0x00000000
.L_9:


//--------------------- .nv.info.triton_poi_fused__native_batch_norm_legit_no_training_relu_3 --------------------------
	.section	.nv.info.triton_poi_fused__native_batch_norm_legit_no_training_relu_3,"",@"SHT_CUDA_INFO"
	.sectionflags	@""
	.align	4


	//----- nvinfo : EIATTR_CUDA_API_VERSION
	.align		4
        /*0000*/ 	.byte	0x04, 0x37
        /*0002*/ 	.short	(.L_11 - .L_10)
.L_10:
        /*0004*/ 	.word	0x0000007c


	//----- nvinfo : EIATTR_KPARAM_INFO
	.align		4
.L_11:
        /*0008*/ 	.byte	0x04, 0x17
        /*000a*/ 	.short	(.L_13 - .L_12)
.L_12:
        /*000c*/ 	.word	0x00000000
        /*0010*/ 	.short	0x0006
        /*0012*/ 	.short	0x0030
        /*0014*/ 	.byte	0x00, 0xf0, 0x11, 0x00


	//----- nvinfo : EIATTR_KPARAM_INFO
	.align		4
.L_13:
        /*0018*/ 	.byte	0x04, 0x17
        /*001a*/ 	.short	(.L_15 - .L_14)
.L_14:
        /*001c*/ 	.word	0x00000000
        /*0020*/ 	.short	0x0005
        /*0022*/ 	.short	0x0028
        /*0024*/ 	.byte	0x00, 0xf4, 0x21, 0x00


	//----- nvinfo : EIATTR_KPARAM_INFO
	.align		4
.L_15:
        /*0028*/ 	.byte	0x04, 0x17
        /*002a*/ 	.short	(.L_17 - .L_16)
.L_16:
        /*002c*/ 	.word	0x00000000
        /*0030*/ 	.short	0x0004
        /*0032*/ 	.short	0x0020
        /*0034*/ 	.byte	0x00, 0xf4, 0x21, 0x00


	//----- nvinfo : EIATTR_KPARAM_INFO
	.align		4
.L_17:
        /*0038*/ 	.byte	0x04, 0x17
        /*003a*/ 	.short	(.L_19 - .L_18)
.L_18:
        /*003c*/ 	.word	0x00000000
        /*0040*/ 	.short	0x0003
        /*0042*/ 	.short	0x0018
        /*0044*/ 	.byte	0x00, 0xf4, 0x21, 0x00


	//----- nvinfo : EIATTR_KPARAM_INFO
	.align		4
.L_19:
        /*0048*/ 	.byte	0x04, 0x17
        /*004a*/ 	.short	(.L_21 - .L_20)
.L_20:
        /*004c*/ 	.word	0x00000000
        /*0050*/ 	.short	0x0002
        /*0052*/ 	.short	0x0010
        /*0054*/ 	.byte	0x00, 0xf4, 0x21, 0x00


	//----- nvinfo : EIATTR_KPARAM_INFO
	.align		4
.L_21:
        /*0058*/ 	.byte	0x04, 0x17
        /*005a*/ 	.short	(.L_23 - .L_22)
.L_22:
        /*005c*/ 	.word	0x00000000
        /*0060*/ 	.short	0x0001
        /*0062*/ 	.short	0x0008
        /*0064*/ 	.byte	0x00, 0xf4, 0x21, 0x00


	//----- nvinfo : EIATTR_KPARAM_INFO
	.align		4
.L_23:
        /*0068*/ 	.byte	0x04, 0x17
        /*006a*/ 	.short	(.L_25 - .L_24)
.L_24:
        /*006c*/ 	.word	0x00000000
        /*0070*/ 	.short	0x0000
        /*0072*/ 	.short	0x0000
        /*0074*/ 	.byte	0x00, 0xf4, 0x21, 0x00


	//----- nvinfo : EIATTR_SPARSE_MMA_MASK
	.align		4
.L_25:
        /*0078*/ 	.byte	0x03, 0x50
        /*007a*/ 	.short	0x0000


	//----- nvinfo : EIATTR_MAXREG_COUNT
	.align		4
        /*007c*/ 	.byte	0x03, 0x1b
        /*007e*/ 	.short	0x00ff


	//----- nvinfo : EIATTR_EXIT_INSTR_OFFSETS
	.align		4
        /*0080*/ 	.byte	0x04, 0x1c
        /*0082*/ 	.short	(.L_27 - .L_26)


	//   ....[0]....
.L_26:
        /*0084*/ 	.word	0x000006e0


	//----- nvinfo : EIATTR_REQNTID
	.align		4
.L_27:
        /*0088*/ 	.byte	0x04, 0x10
        /*008a*/ 	.short	(.L_29 - .L_28)
.L_28:
        /*008c*/ 	.word	0x00000080
        /*0090*/ 	.word	0x00000001
        /*0094*/ 	.word	0x00000001


	//----- nvinfo : EIATTR_CBANK_PARAM_SIZE
	.align		4
.L_29:
        /*0098*/ 	.byte	0x03, 0x19
        /*009a*/ 	.short	0x0034


	//----- nvinfo : EIATTR_PARAM_CBANK
	.align		4
        /*009c*/ 	.byte	0x04, 0x0a
        /*009e*/ 	.short	(.L_31 - .L_30)
	.align		4
.L_30:
        /*00a0*/ 	.word	index@(.nv.constant0.triton_poi_fused__native_batch_norm_legit_no_training_relu_3)
        /*00a4*/ 	.short	0x0210
        /*00a6*/ 	.short	0x0034


	//----- nvinfo : EIATTR_SW_WAR
	.align		4
.L_31:
        /*00a8*/ 	.byte	0x04, 0x36
        /*00aa*/ 	.short	(.L_33 - .L_32)
.L_32:
        /*00ac*/ 	.word	0x00000008
.L_33:


//--------------------- .nv.callgraph             --------------------------
	.section	.nv.callgraph,"",@"SHT_CUDA_CALLGRAPH"
	.align	4
	.sectionentsize	8
	.align		4
        /*0000*/ 	.word	0x00000000
	.align		4
        /*0004*/ 	.word	0xffffffff
	.align		4
        /*0008*/ 	.word	0x00000000
	.align		4
        /*000c*/ 	.word	0xfffffffe
	.align		4
        /*0010*/ 	.word	0x00000000
	.align		4
        /*0014*/ 	.word	0xfffffffd
	.align		4
        /*0018*/ 	.word	0x00000000
	.align		4
        /*001c*/ 	.word	0xfffffffc


//--------------------- .nv.constant4             --------------------------
	.section	.nv.constant4,"a",@progbits
	.align	8
	.align		8
.nv.constant4:
        /*0000*/ 	.dword	_$_str
	.align		8
        /*0008*/ 	.dword	_$_str_$_2


//--------------------- .text.triton_poi_fused__native_batch_norm_legit_no_training_relu_3 --------------------------
	.section	.text.triton_poi_fused__native_batch_norm_legit_no_training_relu_3,"ax",@progbits
	.align	128
        .global         triton_poi_fused__native_batch_norm_legit_no_training_relu_3
        .type           triton_poi_fused__native_batch_norm_legit_no_training_relu_3,@function
        .size           triton_poi_fused__native_batch_norm_legit_no_training_relu_3,(.L_x_1 - triton_poi_fused__native_batch_norm_legit_no_training_relu_3)
        .other          triton_poi_fused__native_batch_norm_legit_no_training_relu_3,@"STO_CUDA_ENTRY STV_DEFAULT"
triton_poi_fused__native_batch_norm_legit_no_training_relu_3:
.text.triton_poi_fused__native_batch_norm_legit_no_training_relu_3:
[----:B------:R-:W-:Y:S01]  /*0000*/  LDC R1, c[0x0][0x28] ;  /* 0x00000a00ff017b82 */ /* 0x000fe20000000800 */
[----:B------:R-:W1:Y:S01]  /*0010*/  S2R R0, SR_TID.X ;  /* 0x0000000000007919 */ /* 0x000e620000002100 */
[----:B------:R-:W-:-:S06]  /*0020*/  ULDC.64 UR4, c[0x0][0x208] ;  /* 0x0000820000047ab9 */ /* 0x000fcc0000000a00 */
[----:B------:R-:W2:Y:S01]  /*0030*/  LDC.64 R16, c[0x0][0x218] ;  /* 0x00008600ff107b82 */ /* 0x000ea20000000a00 */
[----:B------:R-:W3:Y:S07]  /*0040*/  S2R R5, SR_CTAID.X ;  /* 0x0000000000057919 */ /* 0x000eee0000002500 */
[----:B------:R-:W4:Y:S08]  /*0050*/  LDC.64 R14, c[0x0][0x210] ;  /* 0x00008400ff0e7b82 */ /* 0x000f300000000a00 */
[----:B------:R-:W5:Y:S01]  /*0060*/  LDC.64 R12, c[0x0][0x230] ;  /* 0x00008c00ff0c7b82 */ /* 0x000f620000000a00 */
[----:B-1----:R-:W-:-:S02]  /*0070*/  SHF.L.U32 R0, R0, 0x2, RZ ;  /* 0x0000000200007819 */ /* 0x002fc400000006ff */
[----:B---3--:R-:W-:Y:S02]  /*0080*/  SHF.R.S32.HI R3, RZ, 0x15, R5 ;  /* 0x00000015ff037819 */ /* 0x008fe40000011405 */
[----:B------:R-:W-:Y:S02]  /*0090*/  LOP3.LUT R0, R0, 0x1fc, RZ, 0xc0, !PT ;  /* 0x000001fc00007812 */ /* 0x000fe400078ec0ff */
[----:B------:R-:W-:Y:S02]  /*00a0*/  SGXT R3, R3, 0x1 ;  /* 0x000000010303781a */ /* 0x000fe40000000200 */
[----:B------:R-:W-:-:S04]  /*00b0*/  LEA R18, R5, R0, 0xa ;  /* 0x0000000005127211 */ /* 0x000fc800078e50ff */
[----:B------:R-:W-:Y:S02]  /*00c0*/  LEA.HI R0, R3, R18, RZ, 0xa ;  /* 0x0000001203007211 */ /* 0x000fe400078f50ff */
[----:B------:R-:W1:Y:S02]  /*00d0*/  LDC.64 R2, c[0x0][0x220] ;  /* 0x00008800ff027b82 */ /* 0x000e640000000a00 */
[----:B------:R-:W-:Y:S02]  /*00e0*/  SHF.R.S32.HI R23, RZ, 0xa, R0 ;  /* 0x0000000aff177819 */ /* 0x000fe40000011400 */
[----:B------:R-:W-:-:S03]  /*00f0*/  IADD3 R0, R0, 0x200, RZ ;  /* 0x0000020000007810 */ /* 0x000fc60007ffe0ff */
[----:B------:R-:W-:Y:S01]  /*0100*/  IMAD.HI R4, R23, 0x6bca1af3, RZ ;  /* 0x6bca1af317047827 */ /* 0x000fe200078e02ff */
[----:B------:R-:W-:-:S04]  /*0110*/  SHF.R.S32.HI R0, RZ, 0xa, R0 ;  /* 0x0000000aff007819 */ /* 0x000fc80000011400 */
[----:B------:R-:W-:Y:S01]  /*0120*/  SHF.R.U32.HI R5, RZ, 0x1f, R4 ;  /* 0x0000001fff057819 */ /* 0x000fe20000011604 */
[----:B------:R-:W-:-:S03]  /*0130*/  IMAD.HI R6, R0, 0x6bca1af3, RZ ;  /* 0x6bca1af300067827 */ /* 0x000fc600078e02ff */
[----:B------:R-:W-:Y:S02]  /*0140*/  LEA.HI.SX32 R4, R4, R5, 0x1d ;  /* 0x0000000504047211 */ /* 0x000fe400078feaff */
[----:B------:R-:W-:-:S03]  /*0150*/  SHF.R.U32.HI R5, RZ, 0x1f, R6 ;  /* 0x0000001fff057819 */ /* 0x000fc60000011606 */
[----:B------:R-:W-:Y:S01]  /*0160*/  IMAD R23, R4, -0x13, R23 ;  /* 0xffffffed04177824 */ /* 0x000fe200078e0217 */
[----:B------:R-:W-:-:S03]  /*0170*/  LEA.HI.SX32 R5, R6, R5, 0x1d ;  /* 0x0000000506057211 */ /* 0x000fc600078feaff */
[----:B-1----:R-:W-:-:S04]  /*0180*/  IMAD.WIDE R8, R23, 0x4, R2 ;  /* 0x0000000417087825 */ /* 0x002fc800078e0202 */
[----:B------:R-:W-:Y:S01]  /*0190*/  IMAD R19, R5, -0x13, R0 ;  /* 0xffffffed05137824 */ /* 0x000fe200078e0200 */
[----:B------:R-:W3:Y:S03]  /*01a0*/  LDG.E.EL R20, desc[UR4][R8.64] ;  /* 0x0000000408147981 */ /* 0x000ee6000c2e1900 */
[----:B------:R-:W-:Y:S02]  /*01b0*/  IMAD.WIDE R10, R19, 0x4, R2 ;  /* 0x00000004130a7825 */ /* 0x000fe400078e0202 */
[----:B------:R-:W1:Y:S03]  /*01c0*/  LDC.64 R2, c[0x0][0x228] ;  /* 0x00008a00ff027b82 */ /* 0x000e660000000a00 */
[----:B------:R-:W3:Y:S01]  /*01d0*/  LDG.E.EL R21, desc[UR4][R10.64] ;  /* 0x000000040a157981 */ /* 0x000ee2000c2e1900 */
[----:B--2---:R-:W-:-:S04]  /*01e0*/  IMAD.WIDE R26, R23, 0x4, R16 ;  /* 0x00000004171a7825 */ /* 0x004fc800078e0210 */
[----:B----4-:R-:W-:Y:S01]  /*01f0*/  IMAD.WIDE R14, R18, 0x4, R14 ;  /* 0x00000004120e7825 */ /* 0x010fe200078e020e */
[----:B------:R-:W2:Y:S04]  /*0200*/  LDG.E.EL R0, desc[UR4][R26.64] ;  /* 0x000000041a007981 */ /* 0x000ea8000c2e1900 */
[----:B------:R-:W2:Y:S01]  /*0210*/  LDG.E.128 R4, desc[UR4][R14.64] ;  /* 0x000000040e047981 */ /* 0x000ea2000c1e1d00 */
[----:B------:R-:W-:-:S03]  /*0220*/  IMAD.WIDE R16, R19, 0x4, R16 ;  /* 0x0000000413107825 */ /* 0x000fc600078e0210 */
[----:B------:R-:W4:Y:S04]  /*0230*/  LDG.E.128 R8, desc[UR4][R14.64+0x800] ;  /* 0x000800040e087981 */ /* 0x000f28000c1e1d00 */
[----:B------:R-:W4:Y:S01]  /*0240*/  LDG.E.EL R16, desc[UR4][R16.64] ;  /* 0x0000000410107981 */ /* 0x000f22000c2e1900 */
[----:B01----:R-:W-:-:S04]  /*0250*/  IMAD.WIDE R24, R23, 0x4, R2 ;  /* 0x0000000417187825 */ /* 0x003fc800078e0202 */
[----:B-----5:R-:W-:Y:S02]  /*0260*/  IMAD.WIDE R22, R23, 0x4, R12 ;  /* 0x0000000417167825 */ /* 0x020fe400078e020c */
[----:B------:R-:W5:Y:S04]  /*0270*/  LDG.E.EL R24, desc[UR4][R24.64] ;  /* 0x0000000418187981 */ /* 0x000f68000c2e1900 */
[----:B------:R-:W5:Y:S01]  /*0280*/  LDG.E.EL R23, desc[UR4][R22.64] ;  /* 0x0000000416177981 */ /* 0x000f62000c2e1900 */
[----:B------:R-:W-:-:S04]  /*0290*/  IMAD.WIDE R2, R19, 0x4, R2 ;  /* 0x0000000413027825 */ /* 0x000fc800078e0202 */
[----:B------:R-:W-:Y:S02]  /*02a0*/  IMAD.WIDE R28, R19, 0x4, R12 ;  /* 0x00000004131c7825 */ /* 0x000fe400078e020c */
[----:B------:R0:W4:Y:S04]  /*02b0*/  LDG.E.EL R12, desc[UR4][R2.64] ;  /* 0x00000004020c7981 */ /* 0x000128000c2e1900 */
[----:B------:R-:W4:Y:S01]  /*02c0*/  LDG.E.EL R13, desc[UR4][R28.64] ;  /* 0x000000041c0d7981 */ /* 0x000f22000c2e1900 */
[----:B0-----:R-:W-:Y:S01]  /*02d0*/  HFMA2.MMA R3, -RZ, RZ, 1.625, 0 ;  /* 0x3e800000ff037435 */ /* 0x001fe200000001ff */
[----:B---3--:R-:W-:-:S04]  /*02e0*/  FADD R20, R20, 0.0010000000474974513054 ;  /* 0x3a83126f14147421 */ /* 0x008fc80000000000 */
[----:B------:R-:W0:Y:S01]  /*02f0*/  MUFU.SQRT R19, R20 ;  /* 0x0000001400137308 */ /* 0x000e220000002000 */
[----:B------:R-:W-:-:S07]  /*0300*/  FADD R21, R21, 0.0010000000474974513054 ;  /* 0x3a83126f15157421 */ /* 0x000fce0000000000 */
[----:B------:R-:W1:Y:S01]  /*0310*/  MUFU.SQRT R25, R21 ;  /* 0x0000001500197308 */ /* 0x000e620000002000 */
[C---:B0-----:R-:W-:Y:S02]  /*0320*/  FSETP.GT.AND P0, PT, R19.reuse, 8.50705917302346158658e+37, PT ;  /* 0x7e8000001300780b */ /* 0x041fe40003f04000 */
[----:B------:R-:W-:Y:S02]  /*0330*/  FSETP.GEU.AND P2, PT, R19, 1.175494350822287508e-38, PT ;  /* 0x008000001300780b */ /* 0x000fe40003f4e000 */
[C---:B-1----:R-:W-:Y:S02]  /*0340*/  FSETP.GT.AND P1, PT, R25.reuse, 8.50705917302346158658e+37, PT ;  /* 0x7e8000001900780b */ /* 0x042fe40003f24000 */
[----:B------:R-:W-:-:S07]  /*0350*/  FSETP.GEU.AND P3, PT, R25, 1.175494350822287508e-38, PT ;  /* 0x008000001900780b */ /* 0x000fce0003f6e000 */
[----:B------:R-:W-:-:S04]  /*0360*/  @P0 FMUL R19, R19, 0.25 ;  /* 0x3e80000013130820 */ /* 0x000fc80000400000 */
[----:B------:R-:W-:Y:S01]  /*0370*/  @!P2 FMUL R19, R19, 16777216 ;  /* 0x4b8000001313a820 */ /* 0x000fe20000400000 */
[----:B------:R-:W-:-:S05]  /*0380*/  @P1 FMUL R25, R25, 0.25 ;  /* 0x3e80000019191820 */ /* 0x000fca0000400000 */
[----:B------:R-:W0:Y:S01]  /*0390*/  MUFU.RCP R19, R19 ;  /* 0x0000001300137308 */ /* 0x000e220000001000 */
[----:B------:R-:W-:Y:S01]  /*03a0*/  @!P3 FMUL R25, R25, 16777216 ;  /* 0x4b8000001919b820 */ /* 0x000fe20000400000 */
[----:B------:R-:W-:-:S06]  /*03b0*/  FSEL R2, R3, 1, P0 ;  /* 0x3f80000003027808 */ /* 0x000fcc0000000000 */
[----:B------:R-:W1:Y:S01]  /*03c0*/  MUFU.RCP R14, R25 ;  /* 0x00000019000e7308 */ /* 0x000e620000001000 */
[----:B------:R-:W-:Y:S01]  /*03d0*/  FSEL R3, R3, 1, P1 ;  /* 0x3f80000003037808 */ /* 0x000fe20000800000 */
[----:B------:R-:W-:Y:S01]  /*03e0*/  @!P2 FMUL R2, R2, 16777216 ;  /* 0x4b8000000202a820 */ /* 0x000fe20000400000 */
[----:B--2---:R-:W-:-:S03]  /*03f0*/  FADD R4, R4, -R0 ;  /* 0x8000000004047221 */ /* 0x004fc60000000000 */
[----:B------:R-:W-:Y:S01]  /*0400*/  @!P3 FMUL R3, R3, 16777216 ;  /* 0x4b8000000303b820 */ /* 0x000fe20000400000 */
[----:B0-----:R-:W-:Y:S01]  /*0410*/  FMUL R15, R19, R2 ;  /* 0x00000002130f7220 */ /* 0x001fe20000400000 */
[--C-:B------:R-:W-:Y:S01]  /*0420*/  FADD R20, R5, -R0.reuse ;  /* 0x8000000005147221 */ /* 0x100fe20000000000 */
[--C-:B------:R-:W-:Y:S01]  /*0430*/  FADD R6, R6, -R0.reuse ;  /* 0x8000000006067221 */ /* 0x100fe20000000000 */
[----:B------:R-:W-:Y:S01]  /*0440*/  FADD R0, R7, -R0 ;  /* 0x8000000007007221 */ /* 0x000fe20000000000 */
[C---:B------:R-:W-:Y:S01]  /*0450*/  FMUL R5, R15.reuse, R4 ;  /* 0x000000040f057220 */ /* 0x040fe20000400000 */
[C---:B------:R-:W-:Y:S01]  /*0460*/  FMUL R4, R15.reuse, R20 ;  /* 0x000000140f047220 */ /* 0x040fe20000400000 */
[----:B-1----:R-:W-:Y:S02]  /*0470*/  FMUL R14, R14, R3 ;  /* 0x000000030e0e7220 */ /* 0x002fe40000400000 */
[----:B------:R-:W0:Y:S01]  /*0480*/  LDC.64 R2, c[0x0][0x238] ;  /* 0x00008e00ff027b82 */ /* 0x000e220000000a00 */
[C---:B------:R-:W-:Y:S01]  /*0490*/  FMUL R20, R15.reuse, R6 ;  /* 0x000000060f147220 */ /* 0x040fe20000400000 */
[----:B------:R-:W-:Y:S01]  /*04a0*/  FMUL R6, R15, R0 ;  /* 0x000000000f067220 */ /* 0x000fe20000400000 */
[--C-:B----4-:R-:W-:Y:S01]  /*04b0*/  FADD R7, R8, -R16.reuse ;  /* 0x8000001008077221 */ /* 0x110fe20000000000 */
[--C-:B------:R-:W-:Y:S01]  /*04c0*/  FADD R9, R9, -R16.reuse ;  /* 0x8000001009097221 */ /* 0x100fe20000000000 */
[--C-:B------:R-:W-:Y:S01]  /*04d0*/  FADD R15, R10, -R16.reuse ;  /* 0x800000100a0f7221 */ /* 0x100fe20000000000 */
[C-C-:B-----5:R-:W-:Y:S01]  /*04e0*/  FFMA R0, R24.reuse, R5, R23.reuse ;  /* 0x0000000518007223 */ /* 0x160fe20000000017 */
[----:B------:R-:W-:Y:S01]  /*04f0*/  FADD R11, R11, -R16 ;  /* 0x800000100b0b7221 */ /* 0x000fe20000000000 */
[C-C-:B------:R-:W-:Y:S01]  /*0500*/  FFMA R4, R24.reuse, R4, R23.reuse ;  /* 0x0000000418047223 */ /* 0x140fe20000000017 */
[C-C-:B------:R-:W-:Y:S01]  /*0510*/  FFMA R5, R24.reuse, R20, R23.reuse ;  /* 0x0000001418057223 */ /* 0x140fe20000000017 */
[----:B------:R-:W-:Y:S01]  /*0520*/  FFMA R23, R24, R6, R23 ;  /* 0x0000000618177223 */ /* 0x000fe20000000017 */
[C---:B------:R-:W-:Y:S01]  /*0530*/  FMUL R7, R14.reuse, R7 ;  /* 0x000000070e077220 */ /* 0x040fe20000400000 */
[C---:B------:R-:W-:Y:S01]  /*0540*/  FMUL R8, R14.reuse, R9 ;  /* 0x000000090e087220 */ /* 0x040fe20000400000 */
[C---:B------:R-:W-:Y:S01]  /*0550*/  FMUL R6, R14.reuse, R15 ;  /* 0x0000000f0e067220 */ /* 0x040fe20000400000 */
[----:B------:R-:W-:Y:S01]  /*0560*/  FMUL R14, R14, R11 ;  /* 0x0000000b0e0e7220 */ /* 0x000fe20000400000 */
[C-C-:B------:R-:W-:Y:S01]  /*0570*/  FFMA R9, R12.reuse, R7, R13.reuse ;  /* 0x000000070c097223 */ /* 0x140fe2000000000d */
[C-C-:B------:R-:W-:Y:S01]  /*0580*/  FFMA R8, R12.reuse, R8, R13.reuse ;  /* 0x000000080c087223 */ /* 0x140fe2000000000d */
[C-C-:B------:R-:W-:Y:S01]  /*0590*/  FFMA R10, R12.reuse, R6, R13.reuse ;  /* 0x000000060c0a7223 */ /* 0x140fe2000000000d */
[----:B------:R-:W-:Y:S01]  /*05a0*/  FFMA R14, R12, R14, R13 ;  /* 0x0000000e0c0e7223 */ /* 0x000fe2000000000d */
[----:B------:R-:W-:-:S02]  /*05b0*/  FSETP.GEU.AND P6, PT, R23, RZ, PT ;  /* 0x000000ff1700720b */ /* 0x000fc40003fce000 */
[----:B------:R-:W-:Y:S02]  /*05c0*/  FSETP.GEU.AND P0, PT, R5, RZ, PT ;  /* 0x000000ff0500720b */ /* 0x000fe40003f0e000 */
[----:B------:R-:W-:Y:S02]  /*05d0*/  FSETP.GEU.AND P1, PT, R4, RZ, PT ;  /* 0x000000ff0400720b */ /* 0x000fe40003f2e000 */
[----:B------:R-:W-:Y:S02]  /*05e0*/  FSETP.GEU.AND P3, PT, R14, RZ, PT ;  /* 0x000000ff0e00720b */ /* 0x000fe40003f6e000 */
[----:B------:R-:W-:Y:S02]  /*05f0*/  SEL R7, R23, RZ, P6 ;  /* 0x000000ff17077207 */ /* 0x000fe40003000000 */
[----:B------:R-:W-:Y:S02]  /*0600*/  FSETP.GEU.AND P2, PT, R0, RZ, PT ;  /* 0x000000ff0000720b */ /* 0x000fe40003f4e000 */
[----:B------:R-:W-:-:S02]  /*0610*/  FSETP.GEU.AND P4, PT, R10, RZ, PT ;  /* 0x000000ff0a00720b */ /* 0x000fc40003f8e000 */
[----:B------:R-:W-:Y:S02]  /*0620*/  FSETP.GEU.AND P5, PT, R9, RZ, PT ;  /* 0x000000ff0900720b */ /* 0x000fe40003fae000 */
[----:B------:R-:W-:Y:S02]  /*0630*/  FSETP.GEU.AND P6, PT, R8, RZ, PT ;  /* 0x000000ff0800720b */ /* 0x000fe40003fce000 */
[----:B------:R-:W-:Y:S01]  /*0640*/  SEL R6, R5, RZ, P0 ;  /* 0x000000ff05067207 */ /* 0x000fe20000000000 */
[----:B0-----:R-:W-:Y:S01]  /*0650*/  IMAD.WIDE R2, R18, 0x4, R2 ;  /* 0x0000000412027825 */ /* 0x001fe200078e0202 */
[----:B------:R-:W-:Y:S02]  /*0660*/  SEL R5, R4, RZ, P1 ;  /* 0x000000ff04057207 */ /* 0x000fe40000800000 */
[----:B------:R-:W-:Y:S02]  /*0670*/  SEL R15, R14, RZ, P3 ;  /* 0x000000ff0e0f7207 */ /* 0x000fe40001800000 */
[----:B------:R-:W-:-:S02]  /*0680*/  SEL R4, R0, RZ, P2 ;  /* 0x000000ff00047207 */ /* 0x000fc40001000000 */
[----:B------:R-:W-:Y:S02]  /*0690*/  SEL R14, R10, RZ, P4 ;  /* 0x000000ff0a0e7207 */ /* 0x000fe40002000000 */
[----:B------:R-:W-:Y:S02]  /*06a0*/  SEL R12, R9, RZ, P5 ;  /* 0x000000ff090c7207 */ /* 0x000fe40002800000 */
[----:B------:R-:W-:Y:S01]  /*06b0*/  SEL R13, R8, RZ, P6 ;  /* 0x000000ff080d7207 */ /* 0x000fe20003000000 */
[----:B------:R-:W-:Y:S04]  /*06c0*/  STG.E.128 desc[UR4][R2.64], R4 ;  /* 0x0000000402007986 */ /* 0x000fe8000c101d04 */
[----:B------:R-:W-:Y:S01]  /*06d0*/  STG.E.128 desc[UR4][R2.64+0x800], R12 ;  /* 0x0008000c02007986 */ /* 0x000fe2000c101d04 */
[----:B------:R-:W-:Y:S05]  /*06e0*/  EXIT ;  /* 0x000000000000794d */ /* 0x000fea0003800000 */
.L_x_0:
[----:B------:R-:W-:-:S00]  /*06f0*/  BRA `(.L_x_0) ;  /* 0xfffffffc00fc7947 */ /* 0x000fc0000383ffff */
[----:B------:R-:W-:-:S00]  /*0700*/  NOP ;  /* 0x0000000000007918 */ /* 0x000fc00000000000 */
[----:B------:R-:W-:-:S00]  /*0710*/  NOP ;  /* 0x0000000000007918 */ /* 0x000fc00000000000 */
[----:B------:R-:W-:-:S00]  /*0720*/  NOP ;  /* 0x0000000000007918 */ /* 0x000fc00000000000 */
[----:B------:R-:W-:-:S00]  /*0730*/  NOP ;  /* 0x0000000000007918 */ /* 0x000fc00000000000 */
[----:B------:R-:W-:-:S00]  /*0740*/  NOP ;  /* 0x0000000000007918 */ /* 0x000fc00000000000 */
[----:B------:R-:W-:-:S00]  /*0750*/  NOP ;  /* 0x0000000000007918 */ /* 0x000fc00000000000 */
[----:B------:R-:W-:-:S00]  /*0760*/  NOP ;  /* 0x0000000000007918 */ /* 0x000fc00000000000 */
[----:B------:R-:W-:-:S00]  /*0770*/  NOP ;  /* 0x0000000000007918 */ /* 0x000fc00000000000 */
.L_x_1:


//--------------------- .nv.global.init           --------------------------
	.section	.nv.global.init,"aw",@progbits
.nv.global.init:
	.type		_$_str,@object
	.size		_$_str,(_$_str_$_2 - _$_str)
_$_str:
        /*0000*/ 	.byte	0x5f, 0x5f, 0x43, 0x55, 0x44, 0x41, 0x5f, 0x46, 0x54, 0x5a, 0x00
	.type		_$_str_$_2,@object
	.size		_$_str_$_2,(.L_1 - _$_str_$_2)
_$_str_$_2:
        /*000b*/ 	.byte	0x5f, 0x5f, 0x43, 0x55, 0x44, 0x41, 0x5f, 0x50, 0x52, 0x45, 0x43, 0x5f, 0x53, 0x51, 0x52, 0x54
        /*001b*/ 	.byte	0x00
.L_1:


//--------------------- .nv.constant0.triton_poi_fused__native_batch_norm_legit_no_training_relu_3 --------------------------
	.section	.nv.constant0.triton_poi_fused__native_batch_norm_legit_no_training_relu_3,"a",@progbits
	.sectionflags	@""
	.align	4
.nv.constant0.triton_poi_fused__native_batch_norm_legit_no_training_relu_3:
	.zero		580
